	.headerflags	@"EF_CUDA_TEXMODE_UNIFIED EF_CUDA_64BIT_ADDRESS EF_CUDA_SM86 EF_CUDA_VIRTUAL_SM(EF_CUDA_SM86)"
	.elftype	@"ET_EXEC"


//--------------------- .nv.info                  --------------------------
	.section	.nv.info,"",@"SHT_CUDA_INFO"
	.align	4


	//----- nvinfo : EIATTR_REGCOUNT
	.align		4
        /*0000*/ 	.byte	0x04, 0x2f
        /*0002*/ 	.short	(.L_2 - .L_1)
	.align		4
.L_1:
        /*0004*/ 	.word	index@(triton_per_fused__to_copy_add_mul_native_layer_norm_4)
        /*0008*/ 	.word	0x0000001c


	//----- nvinfo : EIATTR_MIN_STACK_SIZE
	.align		4
.L_2:
        /*000c*/ 	.byte	0x04, 0x12
        /*000e*/ 	.short	(.L_4 - .L_3)
	.align		4
.L_3:
        /*0010*/ 	.word	index@(triton_per_fused__to_copy_add_mul_native_layer_norm_4)
        /*0014*/ 	.word	0x00000000


	//----- nvinfo : EIATTR_FRAME_SIZE
	.align		4
.L_4:
        /*0018*/ 	.byte	0x04, 0x11
        /*001a*/ 	.short	(.L_6 - .L_5)
	.align		4
.L_5:
        /*001c*/ 	.word	index@(triton_per_fused__to_copy_add_mul_native_layer_norm_4)
        /*0020*/ 	.word	0x00000000


	//----- nvinfo : EIATTR_MIN_STACK_SIZE
	.align		4
.L_6:
        /*0024*/ 	.byte	0x04, 0x12
        /*0026*/ 	.short	(.L_8 - .L_7)
	.align		4
.L_7:
        /*0028*/ 	.word	index@(triton_per_fused__to_copy_add_mul_native_layer_norm_4)
        /*002c*/ 	.word	0x00000000
.L_8:


//--------------------- .nv.info.triton_per_fused__to_copy_add_mul_native_layer_norm_4 --------------------------
	.section	.nv.info.triton_per_fused__to_copy_add_mul_native_layer_norm_4,"",@"SHT_CUDA_INFO"
	.sectionflags	@""
	.align	4


	//----- nvinfo : EIATTR_CUDA_API_VERSION
	.align		4
        /*0000*/ 	.byte	0x04, 0x37
        /*0002*/ 	.short	(.L_10 - .L_9)
.L_9:
        /*0004*/ 	.word	0x0000007c


	//----- nvinfo : EIATTR_SW2861232_WAR
	.align		4
.L_10:
        /*0008*/ 	.byte	0x01, 0x35
	.zero		2


	//----- nvinfo : EIATTR_PARAM_CBANK
	.align		4
        /*000c*/ 	.byte	0x04, 0x0a
        /*000e*/ 	.short	(.L_12 - .L_11)
	.align		4
.L_11:
        /*0010*/ 	.word	index@(.nv.constant0.triton_per_fused__to_copy_add_mul_native_layer_norm_4)
        /*0014*/ 	.short	0x0160
        /*0016*/ 	.short	0x0040


	//----- nvinfo : EIATTR_CBANK_PARAM_SIZE
	.align		4
.L_12:
        /*0018*/ 	.byte	0x03, 0x19
        /*001a*/ 	.short	0x0040


	//----- nvinfo : EIATTR_KPARAM_INFO
	.align		4
        /*001c*/ 	.byte	0x04, 0x17
        /*001e*/ 	.short	(.L_14 - .L_13)
.L_13:
        /*0020*/ 	.word	0x00000000
        /*0024*/ 	.short	0x0008
        /*0026*/ 	.short	0x0038
        /*0028*/ 	.byte	0x00, 0xf4, 0x21, 0x00


	//----- nvinfo : EIATTR_KPARAM_INFO
	.align		4
.L_14:
        /*002c*/ 	.byte	0x04, 0x17
        /*002e*/ 	.short	(.L_16 - .L_15)
.L_15:
        /*0030*/ 	.word	0x00000000
        /*0034*/ 	.short	0x0007
        /*0036*/ 	.short	0x0034
        /*0038*/ 	.byte	0x00, 0xf0, 0x11, 0x00


	//----- nvinfo : EIATTR_KPARAM_INFO
	.align		4
.L_16:
        /*003c*/ 	.byte	0x04, 0x17
        /*003e*/ 	.short	(.L_18 - .L_17)
.L_17:
        /*0040*/ 	.word	0x00000000
        /*0044*/ 	.short	0x0006
        /*0046*/ 	.short	0x0030
        /*0048*/ 	.byte	0x00, 0xf0, 0x11, 0x00


	//----- nvinfo : EIATTR_KPARAM_INFO
	.align		4
.L_18:
        /*004c*/ 	.byte	0x04, 0x17
        /*004e*/ 	.short	(.L_20 - .L_19)
.L_19:
        /*0050*/ 	.word	0x00000000
        /*0054*/ 	.short	0x0005
        /*0056*/ 	.short	0x0028
        /*0058*/ 	.byte	0x00, 0xf4, 0x21, 0x00


	//----- nvinfo : EIATTR_KPARAM_INFO
	.align		4
.L_20:
        /*005c*/ 	.byte	0x04, 0x17
        /*005e*/ 	.short	(.L_22 - .L_21)
.L_21:
        /*0060*/ 	.word	0x00000000
        /*0064*/ 	.short	0x0004
        /*0066*/ 	.short	0x0020
        /*0068*/ 	.byte	0x00, 0xf4, 0x21, 0x00


	//----- nvinfo : EIATTR_KPARAM_INFO
	.align		4
.L_22:
        /*006c*/ 	.byte	0x04, 0x17
        /*006e*/ 	.short	(.L_24 - .L_23)
.L_23:
        /*0070*/ 	.word	0x00000000
        /*0074*/ 	.short	0x0003
        /*0076*/ 	.short	0x0018
        /*0078*/ 	.byte	0x00, 0xf4, 0x21, 0x00


	//----- nvinfo : EIATTR_KPARAM_INFO
	.align		4
.L_24:
        /*007c*/ 	.byte	0x04, 0x17
        /*007e*/ 	.short	(.L_26 - .L_25)
.L_25:
        /*0080*/ 	.word	0x00000000
        /*0084*/ 	.short	0x0002
        /*0086*/ 	.short	0x0010
        /*0088*/ 	.byte	0x00, 0xf4, 0x21, 0x00


	//----- nvinfo : EIATTR_KPARAM_INFO
	.align		4
.L_26:
        /*008c*/ 	.byte	0x04, 0x17
        /*008e*/ 	.short	(.L_28 - .L_27)
.L_27:
        /*0090*/ 	.word	0x00000000
        /*0094*/ 	.short	0x0001
        /*0096*/ 	.short	0x0008
        /*0098*/ 	.byte	0x00, 0xf4, 0x21, 0x00


	//----- nvinfo : EIATTR_KPARAM_INFO
	.align		4
.L_28:
        /*009c*/ 	.byte	0x04, 0x17
        /*009e*/ 	.short	(.L_30 - .L_29)
.L_29:
        /*00a0*/ 	.word	0x00000000
        /*00a4*/ 	.short	0x0000
        /*00a6*/ 	.short	0x0000
        /*00a8*/ 	.byte	0x00, 0xf4, 0x21, 0x00


	//----- nvinfo : EIATTR_MAXREG_COUNT
	.align		4
.L_30:
        /*00ac*/ 	.byte	0x03, 0x1b
        /*00ae*/ 	.short	0x00ff


	//----- nvinfo : EIATTR_COOP_GROUP_MASK_REGIDS
	.align		4
        /*00b0*/ 	.byte	0x04, 0x29
        /*00b2*/ 	.short	(.L_32 - .L_31)


	//   ....[0]....
.L_31:
        /*00b4*/ 	.word	0xffffffff


	//   ....[1]....
        /*00b8*/ 	.word	0xffffffff


	//   ....[2]....
        /*00bc*/ 	.word	0xffffffff


	//   ....[3]....
        /*00c0*/ 	.word	0xffffffff


	//   ....[4]....
        /*00c4*/ 	.word	0xffffffff


	//   ....[5]....
        /*00c8*/ 	.word	0xffffffff


	//   ....[6]....
        /*00cc*/ 	.word	0xffffffff


	//   ....[7]....
        /*00d0*/ 	.word	0xffffffff


	//   ....[8]....
        /*00d4*/ 	.word	0xffffffff


	//   ....[9]....
        /*00d8*/ 	.word	0xffffffff


	//   ....[10]....
        /*00dc*/ 	.word	0xffffffff


	//   ....[11]....
        /*00e0*/ 	.word	0xffffffff


	//   ....[12]....
        /*00e4*/ 	.word	0xffffffff


	//   ....[13]....
        /*00e8*/ 	.word	0xffffffff


	//   ....[14]....
        /*00ec*/ 	.word	0xffffffff


	//   ....[15]....
        /*00f0*/ 	.word	0xffffffff


	//----- nvinfo : EIATTR_COOP_GROUP_INSTR_OFFSETS
	.align		4
.L_32:
        /*00f4*/ 	.byte	0x04, 0x28
        /*00f6*/ 	.short	(.L_34 - .L_33)


	//   ....[0]....
.L_33:
        /*00f8*/ 	.word	0x00000310


	//   ....[1]....
        /*00fc*/ 	.word	0x00000330


	//   ....[2]....
        /*0100*/ 	.word	0x00000350


	//   ....[3]....
        /*0104*/ 	.word	0x00000370


	//   ....[4]....
        /*0108*/ 	.word	0x000003a0


	//   ....[5]....
        /*010c*/ 	.word	0x00000400


	//   ....[6]....
        /*0110*/ 	.word	0x00000420


	//   ....[7]....
        /*0114*/ 	.word	0x00000440


	//   ....[8]....
        /*0118*/ 	.word	0x00000570


	//   ....[9]....
        /*011c*/ 	.word	0x00000590


	//   ....[10]....
        /*0120*/ 	.word	0x000005b0


	//   ....[11]....
        /*0124*/ 	.word	0x000005d0


	//   ....[12]....
        /*0128*/ 	.word	0x000005f0


	//   ....[13]....
        /*012c*/ 	.word	0x00000640


	//   ....[14]....
        /*0130*/ 	.word	0x00000660


	//   ....[15]....
        /*0134*/ 	.word	0x00000680


	//----- nvinfo : EIATTR_EXIT_INSTR_OFFSETS
	.align		4
.L_34:
        /*0138*/ 	.byte	0x04, 0x1c
        /*013a*/ 	.short	(.L_36 - .L_35)


	//   ....[0]....
.L_35:
        /*013c*/ 	.word	0x000007e0


	//   ....[1]....
        /*0140*/ 	.word	0x00000800


	//----- nvinfo : EIATTR_REQNTID
	.align		4
.L_36:
        /*0144*/ 	.byte	0x04, 0x10
        /*0146*/ 	.short	(.L_38 - .L_37)
.L_37:
        /*0148*/ 	.word	0x00000100
        /*014c*/ 	.word	0x00000001
        /*0150*/ 	.word	0x00000001
.L_38:


//--------------------- .nv.callgraph             --------------------------
	.section	.nv.callgraph,"",@"SHT_CUDA_CALLGRAPH"
	.align	4
	.sectionentsize	8
	.align		4
        /*0000*/ 	.word	0x00000000
	.align		4
        /*0004*/ 	.word	0xffffffff
	.align		4
        /*0008*/ 	.word	0x00000000
	.align		4
        /*000c*/ 	.word	0xfffffffe
	.align		4
        /*0010*/ 	.word	0x00000000
	.align		4
        /*0014*/ 	.word	0xfffffffd
	.align		4
        /*0018*/ 	.word	0x00000000
	.align		4
        /*001c*/ 	.word	0xfffffffc


//--------------------- .nv.rel.action            --------------------------
	.section	.nv.rel.action,"",@"SHT_CUDA_RELOCINFO"
	.align	8
	.sectionentsize	8
        /*0000*/ 	.byte	0x73, 0x00, 0x00, 0x00, 0x00, 0x00, 0x00, 0x00, 0x00, 0x00, 0x00, 0x11, 0x25, 0x00, 0x05, 0x36


//--------------------- .nv.constant4             --------------------------
	.section	.nv.constant4,"a",@progbits
	.align	8
	.align		8
.nv.constant4:
        /*0000*/ 	.dword	_$_str


//--------------------- .nv.constant0.triton_per_fused__to_copy_add_mul_native_layer_norm_4 --------------------------
	.section	.nv.constant0.triton_per_fused__to_copy_add_mul_native_layer_norm_4,"a",@progbits
	.sectionflags	@""
	.align	4
.nv.constant0.triton_per_fused__to_copy_add_mul_native_layer_norm_4:
	.zero		416


//--------------------- .text.triton_per_fused__to_copy_add_mul_native_layer_norm_4 --------------------------
	.section	.text.triton_per_fused__to_copy_add_mul_native_layer_norm_4,"ax",@progbits
	.sectionflags	@"SHF_BARRIERS=1"
	.sectioninfo	@"SHI_REGISTERS=28"
	.align	128
        .global         triton_per_fused__to_copy_add_mul_native_layer_norm_4
        .type           triton_per_fused__to_copy_add_mul_native_layer_norm_4,@function
        .size           triton_per_fused__to_copy_add_mul_native_layer_norm_4,(.L_x_1 - triton_per_fused__to_copy_add_mul_native_layer_norm_4)
        .other          triton_per_fused__to_copy_add_mul_native_layer_norm_4,@"STO_CUDA_ENTRY STV_DEFAULT"
triton_per_fused__to_copy_add_mul_native_layer_norm_4:
.text.triton_per_fused__to_copy_add_mul_native_layer_norm_4:
[----:B------:R-:W-:Y:S02]  /*0000*/  MOV R1, c[0x0][0x28] ;  /* 0x00000a0000017a02 */ /* 0x000fe40000000f00 */
[----:B------:R-:W0:Y:S01]  /*0010*/  S2R R14, SR_TID.X ;  /* 0x00000000000e7919 */ /* 0x000e220000002100 */
[----:B------:R-:W-:Y:S01]  /*0020*/  MOV R12, 0x2 ;  /* 0x00000002000c7802 */ /* 0x000fe20000000f00 */
[----:B------:R-:W-:Y:S01]  /*0030*/  CS2R R16, SRZ ;  /* 0x0000000000107805 */ /* 0x000fe2000001ff00 */
[----:B------:R-:W-:Y:S01]  /*0040*/  MOV R11, 0x4 ;  /* 0x00000004000b7802 */ /* 0x000fe20000000f00 */
[----:B------:R-:W1:Y:S01]  /*0050*/  S2R R10, SR_CTAID.X ;  /* 0x00000000000a7919 */ /* 0x000e620000002500 */
[----:B------:R-:W-:Y:S01]  /*0060*/  ULDC.64 UR4, c[0x0][0x118] ;  /* 0x0000460000047ab9 */ /* 0x000fe20000000a00 */
[----:B------:R-:W-:Y:S01]  /*0070*/  CS2R R4, SRZ ;  /* 0x0000000000047805 */ /* 0x000fe2000001ff00 */
[----:B------:R-:W-:Y:S01]  /*0080*/  CS2R R6, SRZ ;  /* 0x0000000000067805 */ /* 0x000fe2000001ff00 */
[----:B0-----:R-:W-:-:S04]  /*0090*/  SHF.L.U32 R2, R14, 0x2, RZ ;  /* 0x000000020e027819 */ /* 0x001fc800000006ff */
[----:B------:R-:W-:Y:S02]  /*00a0*/  LOP3.LUT R20, R2, 0x3fc, RZ, 0xc0, !PT ;  /* 0x000003fc02147812 */ /* 0x000fe400078ec0ff */
[----:B------:R-:W-:Y:S02]  /*00b0*/  CS2R R2, SRZ ;  /* 0x0000000000027805 */ /* 0x000fe4000001ff00 */
[----:B------:R-:W-:Y:S01]  /*00c0*/  ISETP.GE.U32.AND P1, PT, R20, 0x300, PT ;  /* 0x000003001400780c */ /* 0x000fe20003f26070 */
[----:B-1----:R-:W-:-:S04]  /*00d0*/  IMAD R13, R10, 0x300, R20 ;  /* 0x000003000a0d7824 */ /* 0x002fc800078e0214 */
[----:B------:R-:W-:-:S04]  /*00e0*/  IMAD.WIDE R8, R13, R12, c[0x0][0x160] ;  /* 0x000058000d087625 */ /* 0x000fc800078e020c */
[----:B------:R-:W-:-:S04]  /*00f0*/  IMAD.WIDE.U32 R20, R20, R11, c[0x0][0x178] ;  /* 0x00005e0014147625 */ /* 0x000fc800078e000b */
[----:B------:R-:W2:Y:S01]  /*0100*/  @!P1 LDG.E.64 R16, [R8.64] ;  /* 0x0000000408109981 */ /* 0x000ea2000c1e1b00 */
[----:B------:R-:W-:-:S03]  /*0110*/  IMAD.WIDE R18, R13, R12, c[0x0][0x170] ;  /* 0x00005c000d127625 */ /* 0x000fc600078e020c */
[----:B------:R-:W3:Y:S04]  /*0120*/  @!P1 LDG.E.EL.128 R4, [R20.64] ;  /* 0x0000000414049981 */ /* 0x000ee8000c2e1d00 */
[----:B------:R-:W4:Y:S01]  /*0130*/  @!P1 LDG.E.64 R2, [R18.64] ;  /* 0x0000000412029981 */ /* 0x000f22000c1e1b00 */
[C---:B------:R-:W-:Y:S01]  /*0140*/  LOP3.LUT P2, RZ, R14.reuse, 0x1f, RZ, 0xc0, !PT ;  /* 0x0000001f0eff7812 */ /* 0x040fe2000784c0ff */
[----:B------:R-:W-:Y:S01]  /*0150*/  IMAD.WIDE R12, R13, R12, c[0x0][0x188] ;  /* 0x000062000d0c7625 */ /* 0x000fe200078e020c */
[C---:B------:R-:W-:Y:S02]  /*0160*/  ISETP.GE.AND P3, PT, R14.reuse, 0x8, PT ;  /* 0x000000080e00780c */ /* 0x040fe40003f66270 */
[----:B------:R-:W-:-:S04]  /*0170*/  LOP3.LUT P0, RZ, R14, 0x7, RZ, 0xc0, !PT ;  /* 0x000000070eff7812 */ /* 0x000fc8000780c0ff */
[----:B------:R-:W-:Y:S02]  /*0180*/  ISETP.LT.AND P0, PT, R14, 0x8, !P0 ;  /* 0x000000080e00780c */ /* 0x000fe40004701270 */
[C---:B--2---:R-:W-:Y:S02]  /*0190*/  PRMT R22, R16.reuse, 0x7632, R22 ;  /* 0x0000763210167816 */ /* 0x044fe40000000016 */
[----:B------:R-:W-:Y:S02]  /*01a0*/  SHF.L.U32 R23, R16, 0x10, RZ ;  /* 0x0000001010177819 */ /* 0x000fe400000006ff */
[----:B------:R-:W-:Y:S02]  /*01b0*/  SHF.L.U32 R25, R17, 0x10, RZ ;  /* 0x0000001011197819 */ /* 0x000fe400000006ff */
[----:B------:R-:W-:Y:S01]  /*01c0*/  SHF.L.U32 R22, R22, 0x10, RZ ;  /* 0x0000001016167819 */ /* 0x000fe200000006ff */
[--C-:B---3--:R-:W-:Y:S01]  /*01d0*/  FADD R16, R23, R4.reuse ;  /* 0x0000000417107221 */ /* 0x108fe20000000000 */
[----:B----4-:R-:W-:Y:S01]  /*01e0*/  PRMT R4, R2, 0x7632, R4 ;  /* 0x0000763202047816 */ /* 0x010fe20000000004 */
[--C-:B------:R-:W-:Y:S01]  /*01f0*/  FADD R24, R25, R6.reuse ;  /* 0x0000000619187221 */ /* 0x100fe20000000000 */
[----:B------:R-:W-:Y:S01]  /*0200*/  PRMT R6, R17, 0x7632, R6 ;  /* 0x0000763211067816 */ /* 0x000fe20000000006 */
[----:B------:R-:W-:Y:S01]  /*0210*/  FADD R17, R22, R5 ;  /* 0x0000000516117221 */ /* 0x000fe20000000000 */
[----:B------:R-:W-:-:S02]  /*0220*/  SHF.L.U32 R5, R2, 0x10, RZ ;  /* 0x0000001002057819 */ /* 0x000fc400000006ff */
[----:B------:R-:W-:Y:S02]  /*0230*/  SHF.L.U32 R4, R4, 0x10, RZ ;  /* 0x0000001004047819 */ /* 0x000fe400000006ff */
[----:B------:R-:W-:Y:S01]  /*0240*/  SHF.L.U32 R18, R6, 0x10, RZ ;  /* 0x0000001006127819 */ /* 0x000fe200000006ff */
[----:B------:R-:W-:Y:S01]  /*0250*/  FADD R5, R5, R16 ;  /* 0x0000001005057221 */ /* 0x000fe20000000000 */
[C---:B------:R-:W-:Y:S01]  /*0260*/  PRMT R2, R3.reuse, 0x7632, R2 ;  /* 0x0000763203027816 */ /* 0x040fe20000000002 */
[----:B------:R-:W-:Y:S01]  /*0270*/  FADD R6, R4, R17 ;  /* 0x0000001104067221 */ /* 0x000fe20000000000 */
[----:B------:R-:W-:Y:S01]  /*0280*/  SHF.L.U32 R3, R3, 0x10, RZ ;  /* 0x0000001003037819 */ /* 0x000fe200000006ff */
[----:B------:R-:W-:Y:S01]  /*0290*/  FADD R17, R18, R7 ;  /* 0x0000000712117221 */ /* 0x000fe20000000000 */
[----:B------:R-:W-:Y:S01]  /*02a0*/  SHF.L.U32 R2, R2, 0x10, RZ ;  /* 0x0000001002027819 */ /* 0x000fe200000006ff */
[----:B------:R-:W-:Y:S02]  /*02b0*/  FADD R4, R6, R5 ;  /* 0x0000000506047221 */ /* 0x000fe40000000000 */
[----:B------:R-:W-:-:S02]  /*02c0*/  FADD R7, R3, R24 ;  /* 0x0000001803077221 */ /* 0x000fc40000000000 */
[----:B------:R-:W-:Y:S02]  /*02d0*/  FADD R16, R2, R17 ;  /* 0x0000001102107221 */ /* 0x000fe40000000000 */
[----:B------:R-:W-:-:S04]  /*02e0*/  FADD R3, R7, R4 ;  /* 0x0000000407037221 */ /* 0x000fc80000000000 */
[----:B------:R-:W-:-:S05]  /*02f0*/  FADD R3, R16, R3 ;  /* 0x0000000310037221 */ /* 0x000fca0000000000 */
[----:B------:R-:W-:-:S05]  /*0300*/  FSEL R3, R3, RZ, !P1 ;  /* 0x000000ff03037208 */ /* 0x000fca0004800000 */
[----:B------:R-:W0:Y:S02]  /*0310*/  SHFL.BFLY PT, R2, R3, 0x10, 0x1f ;  /* 0x0e001f0003027f89 */ /* 0x000e2400000e0000 */
[----:B0-----:R-:W-:-:S05]  /*0320*/  FADD R2, R3, R2 ;  /* 0x0000000203027221 */ /* 0x001fca0000000000 */
[----:B------:R-:W0:Y:S02]  /*0330*/  SHFL.BFLY PT, R17, R2, 0x8, 0x1f ;  /* 0x0d001f0002117f89 */ /* 0x000e2400000e0000 */
[----:B0-----:R-:W-:-:S05]  /*0340*/  FADD R4, R2, R17 ;  /* 0x0000001102047221 */ /* 0x001fca0000000000 */
[----:B------:R-:W0:Y:S02]  /*0350*/  SHFL.BFLY PT, R17, R4, 0x4, 0x1f ;  /* 0x0c801f0004117f89 */ /* 0x000e2400000e0000 */
[----:B0-----:R-:W-:-:S05]  /*0360*/  FADD R18, R4, R17 ;  /* 0x0000001104127221 */ /* 0x001fca0000000000 */
[----:B------:R-:W0:Y:S02]  /*0370*/  SHFL.BFLY PT, R17, R18, 0x2, 0x1f ;  /* 0x0c401f0012117f89 */ /* 0x000e2400000e0000 */
[----:B0-----:R-:W-:Y:S01]  /*0380*/  FADD R19, R18, R17 ;  /* 0x0000001112137221 */ /* 0x001fe20000000000 */
[----:B------:R-:W-:-:S04]  /*0390*/  SHF.R.U32.HI R17, RZ, 0x3, R14 ;  /* 0x00000003ff117819 */ /* 0x000fc8000001160e */
[----:B------:R-:W0:Y:S01]  /*03a0*/  SHFL.BFLY PT, R20, R19, 0x1, 0x1f ;  /* 0x0c201f0013147f89 */ /* 0x000e2200000e0000 */
[----:B------:R-:W-:Y:S01]  /*03b0*/  LOP3.LUT R17, R17, 0x1c, RZ, 0xc0, !PT ;  /* 0x0000001c11117812 */ /* 0x000fe200078ec0ff */
[----:B0-----:R-:W-:-:S05]  /*03c0*/  FADD R20, R19, R20 ;  /* 0x0000001413147221 */ /* 0x001fca0000000000 */
[----:B------:R-:W-:Y:S04]  /*03d0*/  @!P2 STS [R17], R20 ;  /* 0x000000141100a388 */ /* 0x000fe80000000800 */
[----:B------:R-:W-:Y:S06]  /*03e0*/  BAR.SYNC.DEFER_BLOCKING 0x0 ;  /* 0x0000000000007b1d */ /* 0x000fec0000010000 */
[----:B------:R-:W0:Y:S04]  /*03f0*/  @!P3 LDS R0, [R14.X4] ;  /* 0x000000000e00b984 */ /* 0x000e280000004800 */
[----:B0-----:R-:W0:Y:S02]  /*0400*/  SHFL.BFLY PT, R3, R0, 0x4, 0x1f ;  /* 0x0c801f0000037f89 */ /* 0x001e2400000e0000 */
[----:B0-----:R-:W-:-:S05]  /*0410*/  FADD R3, R0, R3 ;  /* 0x0000000300037221 */ /* 0x001fca0000000000 */
[----:B------:R-:W0:Y:S02]  /*0420*/  SHFL.BFLY PT, R2, R3, 0x2, 0x1f ;  /* 0x0c401f0003027f89 */ /* 0x000e2400000e0000 */
[----:B0-----:R-:W-:-:S05]  /*0430*/  FADD R4, R3, R2 ;  /* 0x0000000203047221 */ /* 0x001fca0000000000 */
[----:B------:R-:W0:Y:S02]  /*0440*/  SHFL.BFLY PT, R19, R4, 0x1, 0x1f ;  /* 0x0c201f0004137f89 */ /* 0x000e2400000e0000 */
[----:B0-----:R-:W-:-:S05]  /*0450*/  FADD R19, R4, R19 ;  /* 0x0000001304137221 */ /* 0x001fca0000000000 */
[----:B------:R-:W-:Y:S04]  /*0460*/  @P0 STS [R14.X4], R19 ;  /* 0x000000130e000388 */ /* 0x000fe80000004800 */
[----:B------:R-:W-:Y:S06]  /*0470*/  BAR.SYNC.DEFER_BLOCKING 0x0 ;  /* 0x0000000000007b1d */ /* 0x000fec0000010000 */
[----:B------:R-:W0:Y:S02]  /*0480*/  LDS R2, [RZ] ;  /* 0x00000000ff027984 */ /* 0x000e240000000800 */
[----:B0-----:R-:W-:-:S04]  /*0490*/  FADD R2, RZ, R2 ;  /* 0x00000002ff027221 */ /* 0x001fc80000000000 */
[----:B------:R-:W-:-:S04]  /*04a0*/  FMUL R18, R2, 0.001302083372138440609 ;  /* 0x3aaaaaab02127820 */ /* 0x000fc80000400000 */
[C-C-:B------:R-:W-:Y:S01]  /*04b0*/  FADD R2, R6.reuse, -R18.reuse ;  /* 0x8000001206027221 */ /* 0x140fe20000000000 */
[--C-:B------:R-:W-:Y:S01]  /*04c0*/  FADD R3, R5, -R18.reuse ;  /* 0x8000001205037221 */ /* 0x100fe20000000000 */
[----:B------:R-:W-:Y:S01]  /*04d0*/  FADD R0, R7, -R18 ;  /* 0x8000001207007221 */ /* 0x000fe20000000000 */
[----:B------:R-:W-:Y:S01]  /*04e0*/  F2FP.BF16.PACK_AB R6, R6, R5 ;  /* 0x000000050606723e */ /* 0x000fe200000010ff */
[----:B------:R-:W-:Y:S01]  /*04f0*/  FMUL R4, R2, R2 ;  /* 0x0000000202047220 */ /* 0x000fe20000400000 */
[C---:B------:R-:W-:Y:S01]  /*0500*/  F2FP.BF16.PACK_AB R7, R16.reuse, R7 ;  /* 0x000000071007723e */ /* 0x040fe200000010ff */
[----:B------:R-:W-:Y:S02]  /*0510*/  BAR.SYNC.DEFER_BLOCKING 0x0 ;  /* 0x0000000000007b1d */ /* 0x000fe40000010000 */
[----:B------:R-:W-:Y:S01]  /*0520*/  FFMA R21, R3, R3, R4 ;  /* 0x0000000303157223 */ /* 0x000fe20000000004 */
[----:B------:R-:W-:-:S03]  /*0530*/  FADD R4, R16, -R18 ;  /* 0x8000001210047221 */ /* 0x000fc60000000000 */
[----:B------:R-:W-:-:S04]  /*0540*/  FFMA R21, R0, R0, R21 ;  /* 0x0000000000157223 */ /* 0x000fc80000000015 */
[----:B------:R-:W-:-:S05]  /*0550*/  FFMA R21, R4, R4, R21 ;  /* 0x0000000404157223 */ /* 0x000fca0000000015 */
        /* <DEDUP_REMOVED lines=19> */
[----:B0-----:R-:W-:Y:S01]  /*0690*/  FADD R21, R19, R22 ;  /* 0x0000001613157221 */ /* 0x001fe20000000000 */
[----:B------:R-:W-:-:S04]  /*06a0*/  MOV R22, 0x3aaaaaab ;  /* 0x3aaaaaab00167802 */ /* 0x000fc80000000f00 */
[----:B------:R-:W-:Y:S04]  /*06b0*/  @P0 STS [R14.X4], R21 ;  /* 0x000000150e000388 */ /* 0x000fe80000004800 */
[----:B------:R-:W-:Y:S01]  /*06c0*/  BAR.SYNC.DEFER_BLOCKING 0x0 ;  /* 0x0000000000007b1d */ /* 0x000fe20000010000 */
[----:B------:R-:W-:-:S05]  /*06d0*/  LOP3.LUT P0, RZ, R14, 0xff, RZ, 0xc0, !PT ;  /* 0x000000ff0eff7812 */ /* 0x000fca000780c0ff */
[----:B------:R-:W0:Y:S04]  /*06e0*/  LDS R17, [RZ] ;  /* 0x00000000ff117984 */ /* 0x000e280000000800 */
[----:B------:R1:W-:Y:S01]  /*06f0*/  @!P1 STG.E.64 [R8.64], R6 ;  /* 0x0000000608009986 */ /* 0x0003e2000c101b04 */
[----:B0-----:R-:W-:-:S04]  /*0700*/  FADD R17, RZ, R17 ;  /* 0x00000011ff117221 */ /* 0x001fc80000000000 */
[----:B------:R-:W-:-:S06]  /*0710*/  FFMA R17, R17, R22, 9.9999999747524270788e-07 ;  /* 0x358637bd11117423 */ /* 0x000fcc0000000016 */
[----:B------:R-:W0:Y:S02]  /*0720*/  MUFU.RSQ R17, R17 ;  /* 0x0000001100117308 */ /* 0x000e240000001400 */
[-C--:B0-----:R-:W-:Y:S01]  /*0730*/  FFMA R3, R3, R17.reuse, RZ ;  /* 0x0000001103037223 */ /* 0x081fe200000000ff */
[-C--:B------:R-:W-:Y:S01]  /*0740*/  FFMA R2, R2, R17.reuse, RZ ;  /* 0x0000001102027223 */ /* 0x080fe200000000ff */
[-C--:B------:R-:W-:Y:S01]  /*0750*/  FFMA R0, R0, R17.reuse, RZ ;  /* 0x0000001100007223 */ /* 0x080fe200000000ff */
[----:B------:R-:W-:-:S03]  /*0760*/  FFMA R15, R4, R17, RZ ;  /* 0x00000011040f7223 */ /* 0x000fc600000000ff */
[----:B------:R-:W-:Y:S01]  /*0770*/  F2FP.BF16.PACK_AB R14, R2, R3 ;  /* 0x00000003020e723e */ /* 0x000fe200000010ff */
[CC--:B------:R-:W-:Y:S01]  /*0780*/  IMAD.WIDE R2, R10.reuse, R11.reuse, c[0x0][0x168] ;  /* 0x00005a000a027625 */ /* 0x0c0fe200078e020b */
[----:B------:R-:W-:Y:S01]  /*0790*/  BAR.SYNC.DEFER_BLOCKING 0x0 ;  /* 0x0000000000007b1d */ /* 0x000fe20000010000 */
[----:B------:R-:W-:Y:S02]  /*07a0*/  F2FP.BF16.PACK_AB R15, R15, R0 ;  /* 0x000000000f0f723e */ /* 0x000fe400000010ff */
[----:B------:R-:W-:-:S03]  /*07b0*/  IMAD.WIDE R10, R10, R11, c[0x0][0x180] ;  /* 0x000060000a0a7625 */ /* 0x000fc600078e020b */
[----:B------:R1:W-:Y:S04]  /*07c0*/  @!P0 STG.E [R2.64], R17 ;  /* 0x0000001102008986 */ /* 0x0003e8000c101904 */
[----:B------:R1:W-:Y:S01]  /*07d0*/  @!P1 STG.E.64 [R12.64], R14 ;  /* 0x0000000e0c009986 */ /* 0x0003e2000c101b04 */
[----:B------:R-:W-:Y:S05]  /*07e0*/  @P0 EXIT ;  /* 0x000000000000094d */ /* 0x000fea0003800000 */
[----:B------:R-:W-:Y:S01]  /*07f0*/  STG.E [R10.64], R18 ;  /* 0x000000120a007986 */ /* 0x000fe2000c101904 */
[----:B------:R-:W-:Y:S05]  /*0800*/  EXIT ;  /* 0x000000000000794d */ /* 0x000fea0003800000 */
.L_x_0:
[----:B------:R-:W-:-:S00]  /*0810*/  BRA `(.L_x_0) ;  /* 0xfffffff000007947 */ /* 0x000fc0000383ffff */
[----:B------:R-:W-:-:S00]  /*0820*/  NOP ;  /* 0x0000000000007918 */ /* 0x000fc00000000000 */
        /* <DEDUP_REMOVED lines=13> */
.L_x_1:


//--------------------- .nv.global.init           --------------------------
	.section	.nv.global.init,"aw",@progbits
.nv.global.init:
	.type		_$_str,@object
	.size		_$_str,(.L_0 - _$_str)
_$_str:
        /*0000*/ 	.byte	0x5f, 0x5f, 0x43, 0x55, 0x44, 0x41, 0x5f, 0x46, 0x54, 0x5a, 0x00
.L_0:


//--------------------- .nv.shared.triton_per_fused__to_copy_add_mul_native_layer_norm_4 --------------------------
	.section	.nv.shared.triton_per_fused__to_copy_add_mul_native_layer_norm_4,"aw",@nobits
	.sectionflags	@""
	.align	16
